//
// Generated by NVIDIA NVVM Compiler
//
// Compiler Build ID: CL-36424714
// Cuda compilation tools, release 13.0, V13.0.88
// Based on NVVM 20.0.0
//

.version 9.0
.target sm_100
.address_size 64

	// .globl	_Z7add_onePfmii

.visible .entry _Z7add_onePfmii(
	.param .u64 .ptr .align 1 _Z7add_onePfmii_param_0,
	.param .u64 _Z7add_onePfmii_param_1,
	.param .u32 _Z7add_onePfmii_param_2,
	.param .u32 _Z7add_onePfmii_param_3
)
{
	.reg .pred 	%p<4>;
	.reg .b32 	%r<13>;
	.reg .b32 	%f<3>;
	.reg .b64 	%rd<8>;

	ld.param.u64 	%rd1, [_Z7add_onePfmii_param_0];
	ld.param.u64 	%rd2, [_Z7add_onePfmii_param_1];
	ld.param.u32 	%r3, [_Z7add_onePfmii_param_2];
	ld.param.u32 	%r4, [_Z7add_onePfmii_param_3];
	mov.u32 	%r6, %ctaid.x;
	mov.u32 	%r7, %ntid.x;
	mov.u32 	%r8, %tid.x;
	mad.lo.s32 	%r1, %r6, %r7, %r8;
	mov.u32 	%r9, %ctaid.y;
	mov.u32 	%r10, %ntid.y;
	mov.u32 	%r11, %tid.y;
	mad.lo.s32 	%r12, %r9, %r10, %r11;
	setp.ge.s32 	%p1, %r1, %r3;
	setp.ge.s32 	%p2, %r12, %r4;
	or.pred  	%p3, %p1, %p2;
	@%p3 bra 	$L__BB0_2;
	cvta.to.global.u64 	%rd3, %rd1;
	cvt.u64.u32 	%rd4, %r12;
	mad.lo.s64 	%rd5, %rd2, %rd4, %rd3;
	mul.wide.s32 	%rd6, %r1, 4;
	add.s64 	%rd7, %rd5, %rd6;
	ld.global.f32 	%f1, [%rd7];
	add.f32 	%f2, %f1, 0f3F800000;
	st.global.f32 	[%rd7], %f2;
$L__BB0_2:
	ret;

}


// ===== COMPILED SASS (sm_100) =====

	.target	sm_100

	.elftype	@"ET_EXEC"


//--------------------- .note.nv.tkinfo           --------------------------
	.section	.note.nv.tkinfo,"",@"SHT_NOTE"
	.sectionflags	@"SHF_NOTE_NV_TKINFO"
	.tkinfo
        /*0018*/ 	.word	0x00000002
        /*0030*/ 	.string	""
        /*0030*/ 	.string	"ptxas"
        /*0030*/ 	.string	"Cuda compilation tools, release 13.0, V13.0.88"
        /*0030*/ 	.string	"Build cuda_13.0.r13.0/compiler.36424714_0"
        /*0030*/ 	.string	"-arch sm_100 -m 64 "



//--------------------- .note.nv.cuinfo           --------------------------
	.section	.note.nv.cuinfo,"",@"SHT_NOTE"
	.sectionflags	@"SHF_NOTE_NV_CUINFO"
        /*0018*/ 	.short	0x0002
        /*001a*/ 	.short	0x0064
        /*001c*/ 	.short	0x0082
	.zero		2


//--------------------- .nv.info                  --------------------------
	.section	.nv.info,"",@"SHT_CUDA_INFO"
	.align	4


	//----- nvinfo : EIATTR_REGCOUNT
	.align		4
        /*0000*/ 	.byte	0x04, 0x2f
        /*0002*/ 	.short	(.L_1 - .L_0)
	.align		4
.L_0:
        /*0004*/ 	.word	index@(_Z7add_onePfmii)
        /*0008*/ 	.word	0x0000000a


	//----- nvinfo : EIATTR_FRAME_SIZE
	.align		4
.L_1:
        /*000c*/ 	.byte	0x04, 0x11
        /*000e*/ 	.short	(.L_3 - .L_2)
	.align		4
.L_2:
        /*0010*/ 	.word	index@(_Z7add_onePfmii)
        /*0014*/ 	.word	0x00000000


	//----- nvinfo : EIATTR_MIN_STACK_SIZE
	.align		4
.L_3:
        /*0018*/ 	.byte	0x04, 0x12
        /*001a*/ 	.short	(.L_5 - .L_4)
	.align		4
.L_4:
        /*001c*/ 	.word	index@(_Z7add_onePfmii)
        /*0020*/ 	.word	0x00000000
.L_5:


//--------------------- .nv.compat                --------------------------
	.section	.nv.compat,"",@"SHT_CUDA_COMPAT_INFO"
	.align	4
        /*0000*/ 	.byte	0x02, 0x09, 0x00, 0x00, 0x02, 0x02, 0x01, 0x00, 0x02, 0x05, 0x05, 0x00, 0x03, 0x07, 0x01, 0x01
        /*0010*/ 	.byte	0x02, 0x03, 0x00, 0x00, 0x02, 0x06, 0x01, 0x00, 0x04, 0x0b, 0x08, 0x00, 0x09, 0x00, 0x00, 0x00
        /*0020*/ 	.byte	0x00, 0x00, 0x00, 0x00


//--------------------- .nv.info._Z7add_onePfmii  --------------------------
	.section	.nv.info._Z7add_onePfmii,"",@"SHT_CUDA_INFO"
	.sectionflags	@""
	.align	4


	//----- nvinfo : EIATTR_CUDA_API_VERSION
	.align		4
        /*0000*/ 	.byte	0x04, 0x37
        /*0002*/ 	.short	(.L_7 - .L_6)
.L_6:
        /*0004*/ 	.word	0x00000082


	//----- nvinfo : EIATTR_KPARAM_INFO
	.align		4
.L_7:
        /*0008*/ 	.byte	0x04, 0x17
        /*000a*/ 	.short	(.L_9 - .L_8)
.L_8:
        /*000c*/ 	.word	0x00000000
        /*0010*/ 	.short	0x0003
        /*0012*/ 	.short	0x0014
        /*0014*/ 	.byte	0x00, 0xf0, 0x11, 0x00


	//----- nvinfo : EIATTR_KPARAM_INFO
	.align		4
.L_9:
        /*0018*/ 	.byte	0x04, 0x17
        /*001a*/ 	.short	(.L_11 - .L_10)
.L_10:
        /*001c*/ 	.word	0x00000000
        /*0020*/ 	.short	0x0002
        /*0022*/ 	.short	0x0010
        /*0024*/ 	.byte	0x00, 0xf0, 0x11, 0x00


	//----- nvinfo : EIATTR_KPARAM_INFO
	.align		4
.L_11:
        /*0028*/ 	.byte	0x04, 0x17
        /*002a*/ 	.short	(.L_13 - .L_12)
.L_12:
        /*002c*/ 	.word	0x00000000
        /*0030*/ 	.short	0x0001
        /*0032*/ 	.short	0x0008
        /*0034*/ 	.byte	0x00, 0xf0, 0x21, 0x00


	//----- nvinfo : EIATTR_KPARAM_INFO
	.align		4
.L_13:
        /*0038*/ 	.byte	0x04, 0x17
        /*003a*/ 	.short	(.L_15 - .L_14)
.L_14:
        /*003c*/ 	.word	0x00000000
        /*0040*/ 	.short	0x0000
        /*0042*/ 	.short	0x0000
        /*0044*/ 	.byte	0x00, 0xf5, 0x21, 0x00


	//----- nvinfo : EIATTR_SPARSE_MMA_MASK
	.align		4
.L_15:
        /*0048*/ 	.byte	0x03, 0x50
        /*004a*/ 	.short	0x0000


	//----- nvinfo : EIATTR_MAXREG_COUNT
	.align		4
        /*004c*/ 	.byte	0x03, 0x1b
        /*004e*/ 	.short	0x00ff


	//----- nvinfo : EIATTR_MERCURY_ISA_VERSION
	.align		4
        /*0050*/ 	.byte	0x03, 0x5f
        /*0052*/ 	.short	0x0101


	//----- nvinfo : EIATTR_VRC_CTA_INIT_COUNT
	.align		4
        /*0054*/ 	.byte	0x02, 0x4a
	.zero		1
	.zero		1


	//----- nvinfo : EIATTR_EXIT_INSTR_OFFSETS
	.align		4
        /*0058*/ 	.byte	0x04, 0x1c
        /*005a*/ 	.short	(.L_17 - .L_16)


	//   ....[0]....
.L_16:
        /*005c*/ 	.word	0x000000c0


	//   ....[1]....
        /*0060*/ 	.word	0x00000160


	//----- nvinfo : EIATTR_CBANK_PARAM_SIZE
	.align		4
.L_17:
        /*0064*/ 	.byte	0x03, 0x19
        /*0066*/ 	.short	0x0018


	//----- nvinfo : EIATTR_PARAM_CBANK
	.align		4
        /*0068*/ 	.byte	0x04, 0x0a
        /*006a*/ 	.short	(.L_19 - .L_18)
	.align		4
.L_18:
        /*006c*/ 	.word	index@(.nv.constant0._Z7add_onePfmii)
        /*0070*/ 	.short	0x0380
        /*0072*/ 	.short	0x0018


	//----- nvinfo : EIATTR_SW_WAR
	.align		4
.L_19:
        /*0074*/ 	.byte	0x04, 0x36
        /*0076*/ 	.short	(.L_21 - .L_20)
.L_20:
        /*0078*/ 	.word	0x00000008
.L_21:


//--------------------- .nv.callgraph             --------------------------
	.section	.nv.callgraph,"",@"SHT_CUDA_CALLGRAPH"
	.align	4
	.sectionentsize	8
	.align		4
        /*0000*/ 	.word	0x00000000
	.align		4
        /*0004*/ 	.word	0xffffffff
	.align		4
        /*0008*/ 	.word	0x00000000
	.align		4
        /*000c*/ 	.word	0xfffffffe
	.align		4
        /*0010*/ 	.word	0x00000000
	.align		4
        /*0014*/ 	.word	0xfffffffd
	.align		4
        /*0018*/ 	.word	0x00000000
	.align		4
        /*001c*/ 	.word	0xfffffffc


//--------------------- .text._Z7add_onePfmii     --------------------------
	.section	.text._Z7add_onePfmii,"ax",@progbits
	.align	128
        .global         _Z7add_onePfmii
        .type           _Z7add_onePfmii,@function
        .size           _Z7add_onePfmii,(.L_x_1 - _Z7add_onePfmii)
        .other          _Z7add_onePfmii,@"STO_CUDA_ENTRY STV_DEFAULT"
_Z7add_onePfmii:
.text._Z7add_onePfmii:
[----:B------:R-:W-:Y:S01]  /*0000*/  LDC R1, c[0x0][0x37c] ;  /* 0x0000df00ff017b82 */ /* 0x000fe20000000800 */
[----:B------:R-:W0:Y:S07]  /*0010*/  S2R R2, SR_TID.Y ;  /* 0x0000000000027919 */ /* 0x000e2e0000002200 */
[----:B------:R-:W1:Y:S01]  /*0020*/  LDC R5, c[0x0][0x360] ;  /* 0x0000d800ff057b82 */ /* 0x000e620000000800 */
[----:B------:R-:W2:Y:S01]  /*0030*/  LDCU.64 UR6, c[0x0][0x390] ;  /* 0x00007200ff0677ac */ /* 0x000ea20008000a00 */
[----:B------:R-:W1:Y:S06]  /*0040*/  S2R R0, SR_TID.X ;  /* 0x0000000000007919 */ /* 0x000e6c0000002100 */
[----:B------:R-:W0:Y:S08]  /*0050*/  S2UR UR5, SR_CTAID.Y ;  /* 0x00000000000579c3 */ /* 0x000e300000002600 */
[----:B------:R-:W0:Y:S08]  /*0060*/  LDC R7, c[0x0][0x364] ;  /* 0x0000d900ff077b82 */ /* 0x000e300000000800 */
[----:B------:R-:W1:Y:S01]  /*0070*/  S2UR UR4, SR_CTAID.X ;  /* 0x00000000000479c3 */ /* 0x000e620000002500 */
[----:B0-----:R-:W-:-:S05]  /*0080*/  IMAD R7, R7, UR5, R2 ;  /* 0x0000000507077c24 */ /* 0x001fca000f8e0202 */
[----:B--2---:R-:W-:Y:S01]  /*0090*/  ISETP.GE.AND P0, PT, R7, UR7, PT ;  /* 0x0000000707007c0c */ /* 0x004fe2000bf06270 */
[----:B-1----:R-:W-:-:S05]  /*00a0*/  IMAD R5, R5, UR4, R0 ;  /* 0x0000000405057c24 */ /* 0x002fca000f8e0200 */
[----:B------:R-:W-:-:S13]  /*00b0*/  ISETP.GE.OR P0, PT, R5, UR6, P0 ;  /* 0x0000000605007c0c */ /* 0x000fda0008706670 */
[----:B------:R-:W-:Y:S05]  /*00c0*/  @P0 EXIT ;  /* 0x000000000000094d */ /* 0x000fea0003800000 */
[----:B------:R-:W0:Y:S01]  /*00d0*/  LDC.64 R2, c[0x0][0x380] ;  /* 0x0000e000ff027b82 */ /* 0x000e220000000a00 */
[----:B------:R-:W0:Y:S01]  /*00e0*/  LDCU.64 UR6, c[0x0][0x388] ;  /* 0x00007100ff0677ac */ /* 0x000e220008000a00 */
[----:B------:R-:W1:Y:S01]  /*00f0*/  LDCU.64 UR4, c[0x0][0x358] ;  /* 0x00006b00ff0477ac */ /* 0x000e620008000a00 */
[----:B0-----:R-:W-:-:S04]  /*0100*/  IMAD.WIDE.U32 R2, R7, UR6, R2 ;  /* 0x0000000607027c25 */ /* 0x001fc8000f8e0002 */
[----:B------:R-:W-:Y:S02]  /*0110*/  IMAD R3, R7, UR7, R3 ;  /* 0x0000000707037c24 */ /* 0x000fe4000f8e0203 */
[----:B------:R-:W-:-:S05]  /*0120*/  IMAD.WIDE R2, R5, 0x4, R2 ;  /* 0x0000000405027825 */ /* 0x000fca00078e0202 */
[----:B-1----:R-:W2:Y:S02]  /*0130*/  LDG.E R0, desc[UR4][R2.64] ;  /* 0x0000000402007981 */ /* 0x002ea4000c1e1900 */
[----:B--2---:R-:W-:-:S05]  /*0140*/  FADD R5, R0, 1 ;  /* 0x3f80000000057421 */ /* 0x004fca0000000000 */
[----:B------:R-:W-:Y:S01]  /*0150*/  STG.E desc[UR4][R2.64], R5 ;  /* 0x0000000502007986 */ /* 0x000fe2000c101904 */
[----:B------:R-:W-:Y:S05]  /*0160*/  EXIT ;  /* 0x000000000000794d */ /* 0x000fea0003800000 */
.L_x_0:
[----:B------:R-:W-:-:S00]  /*0170*/  BRA `(.L_x_0) ;  /* 0xfffffffc00fc7947 */ /* 0x000fc0000383ffff */
[----:B------:R-:W-:-:S00]  /*0180*/  NOP ;  /* 0x0000000000007918 */ /* 0x000fc00000000000 */
[----:B------:R-:W-:-:S00]  /*0190*/  NOP ;  /* 0x0000000000007918 */ /* 0x000fc00000000000 */
[----:B------:R-:W-:-:S00]  /*01a0*/  NOP ;  /* 0x0000000000007918 */ /* 0x000fc00000000000 */
[----:B------:R-:W-:-:S00]  /*01b0*/  NOP ;  /* 0x0000000000007918 */ /* 0x000fc00000000000 */
[----:B------:R-:W-:-:S00]  /*01c0*/  NOP ;  /* 0x0000000000007918 */ /* 0x000fc00000000000 */
[----:B------:R-:W-:-:S00]  /*01d0*/  NOP ;  /* 0x0000000000007918 */ /* 0x000fc00000000000 */
[----:B------:R-:W-:-:S00]  /*01e0*/  NOP ;  /* 0x0000000000007918 */ /* 0x000fc00000000000 */
[----:B------:R-:W-:-:S00]  /*01f0*/  NOP ;  /* 0x0000000000007918 */ /* 0x000fc00000000000 */
.L_x_1:


//--------------------- .nv.shared.reserved.0     --------------------------
	.section	.nv.shared.reserved.0,"aw",@nobits
	.weak		__nv_reservedSMEM_offset_0_alias
	.size		__nv_reservedSMEM_offset_0_alias, 0, 64
	.other		__nv_reservedSMEM_offset_0_alias,@"STO_CUDA_RESERVED_SHARED STV_DEFAULT"
__nv_reservedSMEM_offset_0_alias:
	.zero		0
	.zero		64


//--------------------- .nv.constant0._Z7add_onePfmii --------------------------
	.section	.nv.constant0._Z7add_onePfmii,"a",@progbits
	.sectionflags	@""
	.align	4
.nv.constant0._Z7add_onePfmii:
	.zero		920


//--------------------- SYMBOLS --------------------------

	.type		.nv.reservedSmem.offset0,@object
	.size		.nv.reservedSmem.offset0,0x4
